//
// Generated by NVIDIA NVVM Compiler
//
// Compiler Build ID: CL-36424714
// Cuda compilation tools, release 13.0, V13.0.88
// Based on NVVM 20.0.0
//

.version 9.0
.target sm_100
.address_size 64

	// .globl	_Z16lu_kernel_sharediPdi
// _ZZ16lu_kernel_sharediPdiE9pivot_row has been demoted
// _ZZ16lu_kernel_sharediPdiE9pivot_col has been demoted
// _ZZ10kernel_muliPdiE5pivot has been demoted

.visible .entry _Z16lu_kernel_sharediPdi(
	.param .u32 _Z16lu_kernel_sharediPdi_param_0,
	.param .u64 .ptr .align 1 _Z16lu_kernel_sharediPdi_param_1,
	.param .u32 _Z16lu_kernel_sharediPdi_param_2
)
{
	.reg .pred 	%p<4>;
	.reg .b32 	%r<24>;
	.reg .b64 	%rd<9>;
	.reg .b64 	%fd<8>;
	// demoted variable
	.shared .align 8 .b8 _ZZ16lu_kernel_sharediPdiE9pivot_row[256];
	// demoted variable
	.shared .align 8 .b8 _ZZ16lu_kernel_sharediPdiE9pivot_col[256];
	ld.param.u32 	%r7, [_Z16lu_kernel_sharediPdi_param_0];
	ld.param.u64 	%rd2, [_Z16lu_kernel_sharediPdi_param_1];
	ld.param.u32 	%r8, [_Z16lu_kernel_sharediPdi_param_2];
	cvta.to.global.u64 	%rd1, %rd2;
	mov.u32 	%r9, %ctaid.x;
	mov.u32 	%r10, %ntid.x;
	mov.u32 	%r1, %tid.x;
	mad.lo.s32 	%r11, %r9, %r10, %r1;
	add.s32 	%r12, %r8, 1;
	add.s32 	%r2, %r11, %r12;
	mov.u32 	%r13, %ctaid.y;
	mov.u32 	%r14, %ntid.y;
	mov.u32 	%r3, %tid.y;
	mad.lo.s32 	%r15, %r13, %r14, %r3;
	add.s32 	%r4, %r15, %r12;
	max.s32 	%r16, %r4, %r2;
	setp.ge.s32 	%p1, %r16, %r7;
	@%p1 bra 	$L__BB0_6;
	setp.ne.s32 	%p2, %r3, 0;
	shl.b32 	%r17, %r1, 3;
	mov.u32 	%r18, _ZZ16lu_kernel_sharediPdiE9pivot_row;
	add.s32 	%r5, %r18, %r17;
	@%p2 bra 	$L__BB0_3;
	mad.lo.s32 	%r19, %r8, %r7, %r2;
	mul.wide.s32 	%rd3, %r19, 8;
	add.s64 	%rd4, %rd1, %rd3;
	ld.global.f64 	%fd1, [%rd4];
	st.shared.f64 	[%r5], %fd1;
$L__BB0_3:
	setp.ne.s32 	%p3, %r1, 0;
	shl.b32 	%r20, %r3, 3;
	mov.u32 	%r21, _ZZ16lu_kernel_sharediPdiE9pivot_col;
	add.s32 	%r6, %r21, %r20;
	@%p3 bra 	$L__BB0_5;
	mad.lo.s32 	%r22, %r4, %r7, %r8;
	mul.wide.s32 	%rd5, %r22, 8;
	add.s64 	%rd6, %rd1, %rd5;
	ld.global.f64 	%fd2, [%rd6];
	st.shared.f64 	[%r6], %fd2;
$L__BB0_5:
	bar.sync 	0;
	ld.shared.f64 	%fd3, [%r6];
	ld.shared.f64 	%fd4, [%r5];
	mul.f64 	%fd5, %fd3, %fd4;
	mad.lo.s32 	%r23, %r4, %r7, %r2;
	mul.wide.s32 	%rd7, %r23, 8;
	add.s64 	%rd8, %rd1, %rd7;
	ld.global.f64 	%fd6, [%rd8];
	sub.f64 	%fd7, %fd6, %fd5;
	st.global.f64 	[%rd8], %fd7;
$L__BB0_6:
	ret;

}
	// .globl	_Z10kernel_muliPdi
.visible .entry _Z10kernel_muliPdi(
	.param .u32 _Z10kernel_muliPdi_param_0,
	.param .u64 .ptr .align 1 _Z10kernel_muliPdi_param_1,
	.param .u32 _Z10kernel_muliPdi_param_2
)
{
	.reg .pred 	%p<3>;
	.reg .b32 	%r<11>;
	.reg .b64 	%rd<7>;
	.reg .b64 	%fd<5>;
	// demoted variable
	.shared .align 8 .f64 _ZZ10kernel_muliPdiE5pivot;
	ld.param.u32 	%r2, [_Z10kernel_muliPdi_param_0];
	ld.param.u64 	%rd2, [_Z10kernel_muliPdi_param_1];
	ld.param.u32 	%r3, [_Z10kernel_muliPdi_param_2];
	cvta.to.global.u64 	%rd1, %rd2;
	mov.u32 	%r4, %ctaid.x;
	mov.u32 	%r5, %ntid.x;
	mov.u32 	%r6, %tid.x;
	mad.lo.s32 	%r7, %r4, %r5, %r6;
	add.s32 	%r8, %r7, %r3;
	add.s32 	%r1, %r8, 1;
	setp.ne.s32 	%p1, %r6, 0;
	@%p1 bra 	$L__BB1_2;
	mad.lo.s32 	%r9, %r3, %r2, %r3;
	mul.wide.s32 	%rd3, %r9, 8;
	add.s64 	%rd4, %rd1, %rd3;
	ld.global.f64 	%fd1, [%rd4];
	st.shared.f64 	[_ZZ10kernel_muliPdiE5pivot], %fd1;
$L__BB1_2:
	setp.ge.s32 	%p2, %r1, %r2;
	@%p2 bra 	$L__BB1_4;
	mad.lo.s32 	%r10, %r1, %r2, %r3;
	mul.wide.s32 	%rd5, %r10, 8;
	add.s64 	%rd6, %rd1, %rd5;
	ld.global.f64 	%fd2, [%rd6];
	ld.shared.f64 	%fd3, [_ZZ10kernel_muliPdiE5pivot];
	div.rn.f64 	%fd4, %fd2, %fd3;
	st.global.f64 	[%rd6], %fd4;
$L__BB1_4:
	ret;

}
	// .globl	_Z9kernel_luiPdi
.visible .entry _Z9kernel_luiPdi(
	.param .u32 _Z9kernel_luiPdi_param_0,
	.param .u64 .ptr .align 1 _Z9kernel_luiPdi_param_1,
	.param .u32 _Z9kernel_luiPdi_param_2
)
{
	.reg .pred 	%p<2>;
	.reg .b32 	%r<19>;
	.reg .b64 	%rd<9>;
	.reg .b64 	%fd<6>;

	ld.param.u32 	%r3, [_Z9kernel_luiPdi_param_0];
	ld.param.u64 	%rd1, [_Z9kernel_luiPdi_param_1];
	ld.param.u32 	%r4, [_Z9kernel_luiPdi_param_2];
	mov.u32 	%r5, %ctaid.x;
	mov.u32 	%r6, %ntid.x;
	mov.u32 	%r7, %tid.x;
	mad.lo.s32 	%r8, %r5, %r6, %r7;
	add.s32 	%r9, %r4, 1;
	add.s32 	%r1, %r8, %r9;
	mov.u32 	%r10, %ctaid.y;
	mov.u32 	%r11, %ntid.y;
	mov.u32 	%r12, %tid.y;
	mad.lo.s32 	%r13, %r10, %r11, %r12;
	add.s32 	%r2, %r13, %r9;
	max.s32 	%r14, %r2, %r1;
	setp.ge.s32 	%p1, %r14, %r3;
	@%p1 bra 	$L__BB2_2;
	cvta.to.global.u64 	%rd2, %rd1;
	mul.lo.s32 	%r15, %r2, %r3;
	add.s32 	%r16, %r15, %r4;
	mul.wide.s32 	%rd3, %r16, 8;
	add.s64 	%rd4, %rd2, %rd3;
	ld.global.f64 	%fd1, [%rd4];
	mad.lo.s32 	%r17, %r4, %r3, %r1;
	mul.wide.s32 	%rd5, %r17, 8;
	add.s64 	%rd6, %rd2, %rd5;
	ld.global.f64 	%fd2, [%rd6];
	mul.f64 	%fd3, %fd1, %fd2;
	add.s32 	%r18, %r15, %r1;
	mul.wide.s32 	%rd7, %r18, 8;
	add.s64 	%rd8, %rd2, %rd7;
	ld.global.f64 	%fd4, [%rd8];
	sub.f64 	%fd5, %fd4, %fd3;
	st.global.f64 	[%rd8], %fd5;
$L__BB2_2:
	ret;

}


// ===== COMPILED SASS (sm_100) =====

	.target	sm_100

	.elftype	@"ET_EXEC"


//--------------------- .note.nv.tkinfo           --------------------------
	.section	.note.nv.tkinfo,"",@"SHT_NOTE"
	.sectionflags	@"SHF_NOTE_NV_TKINFO"
	.tkinfo
        /*0018*/ 	.word	0x00000002
        /*0030*/ 	.string	""
        /*0030*/ 	.string	"ptxas"
        /*0030*/ 	.string	"Cuda compilation tools, release 13.0, V13.0.88"
        /*0030*/ 	.string	"Build cuda_13.0.r13.0/compiler.36424714_0"
        /*0030*/ 	.string	"-arch sm_100 -m 64 "



//--------------------- .note.nv.cuinfo           --------------------------
	.section	.note.nv.cuinfo,"",@"SHT_NOTE"
	.sectionflags	@"SHF_NOTE_NV_CUINFO"
        /*0018*/ 	.short	0x0002
        /*001a*/ 	.short	0x0064
        /*001c*/ 	.short	0x0082
	.zero		2


//--------------------- .nv.info                  --------------------------
	.section	.nv.info,"",@"SHT_CUDA_INFO"
	.align	4


	//----- nvinfo : EIATTR_REGCOUNT
	.align		4
        /*0000*/ 	.byte	0x04, 0x2f
        /*0002*/ 	.short	(.L_1 - .L_0)
	.align		4
.L_0:
        /*0004*/ 	.word	index@(_Z16lu_kernel_sharediPdi)
        /*0008*/ 	.word	0x00000014


	//----- nvinfo : EIATTR_FRAME_SIZE
	.align		4
.L_1:
        /*000c*/ 	.byte	0x04, 0x11
        /*000e*/ 	.short	(.L_3 - .L_2)
	.align		4
.L_2:
        /*0010*/ 	.word	index@(_Z16lu_kernel_sharediPdi)
        /*0014*/ 	.word	0x00000000


	//----- nvinfo : EIATTR_REGCOUNT
	.align		4
.L_3:
        /*0018*/ 	.byte	0x04, 0x2f
        /*001a*/ 	.short	(.L_5 - .L_4)
	.align		4
.L_4:
        /*001c*/ 	.word	index@(_Z10kernel_muliPdi)
        /*0020*/ 	.word	0x0000001a


	//----- nvinfo : EIATTR_FRAME_SIZE
	.align		4
.L_5:
        /*0024*/ 	.byte	0x04, 0x11
        /*0026*/ 	.short	(.L_7 - .L_6)
	.align		4
.L_6:
        /*0028*/ 	.word	index@($__internal_0_$__cuda_sm20_div_rn_f64_full)
        /*002c*/ 	.word	0x00000000


	//----- nvinfo : EIATTR_FRAME_SIZE
	.align		4
.L_7:
        /*0030*/ 	.byte	0x04, 0x11
        /*0032*/ 	.short	(.L_9 - .L_8)
	.align		4
.L_8:
        /*0034*/ 	.word	index@(_Z10kernel_muliPdi)
        /*0038*/ 	.word	0x00000000


	//----- nvinfo : EIATTR_REGCOUNT
	.align		4
.L_9:
        /*003c*/ 	.byte	0x04, 0x2f
        /*003e*/ 	.short	(.L_11 - .L_10)
	.align		4
.L_10:
        /*0040*/ 	.word	index@(_Z9kernel_luiPdi)
        /*0044*/ 	.word	0x0000000e


	//----- nvinfo : EIATTR_FRAME_SIZE
	.align		4
.L_11:
        /*0048*/ 	.byte	0x04, 0x11
        /*004a*/ 	.short	(.L_13 - .L_12)
	.align		4
.L_12:
        /*004c*/ 	.word	index@(_Z9kernel_luiPdi)
        /*0050*/ 	.word	0x00000000


	//----- nvinfo : EIATTR_MIN_STACK_SIZE
	.align		4
.L_13:
        /*0054*/ 	.byte	0x04, 0x12
        /*0056*/ 	.short	(.L_15 - .L_14)
	.align		4
.L_14:
        /*0058*/ 	.word	index@(_Z9kernel_luiPdi)
        /*005c*/ 	.word	0x00000000


	//----- nvinfo : EIATTR_MIN_STACK_SIZE
	.align		4
.L_15:
        /*0060*/ 	.byte	0x04, 0x12
        /*0062*/ 	.short	(.L_17 - .L_16)
	.align		4
.L_16:
        /*0064*/ 	.word	index@(_Z10kernel_muliPdi)
        /*0068*/ 	.word	0x00000000


	//----- nvinfo : EIATTR_MIN_STACK_SIZE
	.align		4
.L_17:
        /*006c*/ 	.byte	0x04, 0x12
        /*006e*/ 	.short	(.L_19 - .L_18)
	.align		4
.L_18:
        /*0070*/ 	.word	index@(_Z16lu_kernel_sharediPdi)
        /*0074*/ 	.word	0x00000000
.L_19:


//--------------------- .nv.compat                --------------------------
	.section	.nv.compat,"",@"SHT_CUDA_COMPAT_INFO"
	.align	4
        /*0000*/ 	.byte	0x02, 0x09, 0x00, 0x00, 0x02, 0x02, 0x01, 0x00, 0x02, 0x05, 0x05, 0x00, 0x03, 0x07, 0x01, 0x01
        /*0010*/ 	.byte	0x02, 0x03, 0x00, 0x00, 0x02, 0x06, 0x01, 0x00, 0x04, 0x0b, 0x08, 0x00, 0x01, 0x00, 0x00, 0x00
        /*0020*/ 	.byte	0x00, 0x00, 0x00, 0x00


//--------------------- .nv.info._Z9kernel_luiPdi --------------------------
	.section	.nv.info._Z9kernel_luiPdi,"",@"SHT_CUDA_INFO"
	.sectionflags	@""
	.align	4


	//----- nvinfo : EIATTR_CUDA_API_VERSION
	.align		4
        /*0000*/ 	.byte	0x04, 0x37
        /*0002*/ 	.short	(.L_21 - .L_20)
.L_20:
        /*0004*/ 	.word	0x00000082


	//----- nvinfo : EIATTR_KPARAM_INFO
	.align		4
.L_21:
        /*0008*/ 	.byte	0x04, 0x17
        /*000a*/ 	.short	(.L_23 - .L_22)
.L_22:
        /*000c*/ 	.word	0x00000000
        /*0010*/ 	.short	0x0002
        /*0012*/ 	.short	0x0010
        /*0014*/ 	.byte	0x00, 0xf0, 0x11, 0x00


	//----- nvinfo : EIATTR_KPARAM_INFO
	.align		4
.L_23:
        /*0018*/ 	.byte	0x04, 0x17
        /*001a*/ 	.short	(.L_25 - .L_24)
.L_24:
        /*001c*/ 	.word	0x00000000
        /*0020*/ 	.short	0x0001
        /*0022*/ 	.short	0x0008
        /*0024*/ 	.byte	0x00, 0xf5, 0x21, 0x00


	//----- nvinfo : EIATTR_KPARAM_INFO
	.align		4
.L_25:
        /*0028*/ 	.byte	0x04, 0x17
        /*002a*/ 	.short	(.L_27 - .L_26)
.L_26:
        /*002c*/ 	.word	0x00000000
        /*0030*/ 	.short	0x0000
        /*0032*/ 	.short	0x0000
        /*0034*/ 	.byte	0x00, 0xf0, 0x11, 0x00


	//----- nvinfo : EIATTR_SPARSE_MMA_MASK
	.align		4
.L_27:
        /*0038*/ 	.byte	0x03, 0x50
        /*003a*/ 	.short	0x0000


	//----- nvinfo : EIATTR_MAXREG_COUNT
	.align		4
        /*003c*/ 	.byte	0x03, 0x1b
        /*003e*/ 	.short	0x00ff


	//----- nvinfo : EIATTR_MERCURY_ISA_VERSION
	.align		4
        /*0040*/ 	.byte	0x03, 0x5f
        /*0042*/ 	.short	0x0101


	//----- nvinfo : EIATTR_VRC_CTA_INIT_COUNT
	.align		4
        /*0044*/ 	.byte	0x02, 0x4a
	.zero		1
	.zero		1


	//----- nvinfo : EIATTR_EXIT_INSTR_OFFSETS
	.align		4
        /*0048*/ 	.byte	0x04, 0x1c
        /*004a*/ 	.short	(.L_29 - .L_28)


	//   ....[0]....
.L_28:
        /*004c*/ 	.word	0x00000100


	//   ....[1]....
        /*0050*/ 	.word	0x000001e0


	//----- nvinfo : EIATTR_CBANK_PARAM_SIZE
	.align		4
.L_29:
        /*0054*/ 	.byte	0x03, 0x19
        /*0056*/ 	.short	0x0014


	//----- nvinfo : EIATTR_PARAM_CBANK
	.align		4
        /*0058*/ 	.byte	0x04, 0x0a
        /*005a*/ 	.short	(.L_31 - .L_30)
	.align		4
.L_30:
        /*005c*/ 	.word	index@(.nv.constant0._Z9kernel_luiPdi)
        /*0060*/ 	.short	0x0380
        /*0062*/ 	.short	0x0014


	//----- nvinfo : EIATTR_SW_WAR
	.align		4
.L_31:
        /*0064*/ 	.byte	0x04, 0x36
        /*0066*/ 	.short	(.L_33 - .L_32)
.L_32:
        /*0068*/ 	.word	0x00000008
.L_33:


//--------------------- .nv.info._Z10kernel_muliPdi --------------------------
	.section	.nv.info._Z10kernel_muliPdi,"",@"SHT_CUDA_INFO"
	.sectionflags	@""
	.align	4


	//----- nvinfo : EIATTR_CUDA_API_VERSION
	.align		4
        /*0000*/ 	.byte	0x04, 0x37
        /*0002*/ 	.short	(.L_35 - .L_34)
.L_34:
        /*0004*/ 	.word	0x00000082


	//----- nvinfo : EIATTR_KPARAM_INFO
	.align		4
.L_35:
        /*0008*/ 	.byte	0x04, 0x17
        /*000a*/ 	.short	(.L_37 - .L_36)
.L_36:
        /*000c*/ 	.word	0x00000000
        /*0010*/ 	.short	0x0002
        /*0012*/ 	.short	0x0010
        /*0014*/ 	.byte	0x00, 0xf0, 0x11, 0x00


	//----- nvinfo : EIATTR_KPARAM_INFO
	.align		4
.L_37:
        /*0018*/ 	.byte	0x04, 0x17
        /*001a*/ 	.short	(.L_39 - .L_38)
.L_38:
        /*001c*/ 	.word	0x00000000
        /*0020*/ 	.short	0x0001
        /*0022*/ 	.short	0x0008
        /*0024*/ 	.byte	0x00, 0xf5, 0x21, 0x00


	//----- nvinfo : EIATTR_KPARAM_INFO
	.align		4
.L_39:
        /*0028*/ 	.byte	0x04, 0x17
        /*002a*/ 	.short	(.L_41 - .L_40)
.L_40:
        /*002c*/ 	.word	0x00000000
        /*0030*/ 	.short	0x0000
        /*0032*/ 	.short	0x0000
        /*0034*/ 	.byte	0x00, 0xf0, 0x11, 0x00


	//----- nvinfo : EIATTR_SPARSE_MMA_MASK
	.align		4
.L_41:
        /*0038*/ 	.byte	0x03, 0x50
        /*003a*/ 	.short	0x0000


	//----- nvinfo : EIATTR_MAXREG_COUNT
	.align		4
        /*003c*/ 	.byte	0x03, 0x1b
        /*003e*/ 	.short	0x00ff


	//----- nvinfo : EIATTR_MERCURY_ISA_VERSION
	.align		4
        /*0040*/ 	.byte	0x03, 0x5f
        /*0042*/ 	.short	0x0101


	//----- nvinfo : EIATTR_VRC_CTA_INIT_COUNT
	.align		4
        /*0044*/ 	.byte	0x02, 0x4a
	.zero		1
	.zero		1


	//----- nvinfo : EIATTR_EXIT_INSTR_OFFSETS
	.align		4
        /*0048*/ 	.byte	0x04, 0x1c
        /*004a*/ 	.short	(.L_43 - .L_42)


	//   ....[0]....
.L_42:
        /*004c*/ 	.word	0x00000130


	//   ....[1]....
        /*0050*/ 	.word	0x00000310


	//----- nvinfo : EIATTR_CRS_STACK_SIZE
	.align		4
.L_43:
        /*0054*/ 	.byte	0x04, 0x1e
        /*0056*/ 	.short	(.L_45 - .L_44)
.L_44:
        /*0058*/ 	.word	0x00000000


	//----- nvinfo : EIATTR_CBANK_PARAM_SIZE
	.align		4
.L_45:
        /*005c*/ 	.byte	0x03, 0x19
        /*005e*/ 	.short	0x0014


	//----- nvinfo : EIATTR_PARAM_CBANK
	.align		4
        /*0060*/ 	.byte	0x04, 0x0a
        /*0062*/ 	.short	(.L_47 - .L_46)
	.align		4
.L_46:
        /*0064*/ 	.word	index@(.nv.constant0._Z10kernel_muliPdi)
        /*0068*/ 	.short	0x0380
        /*006a*/ 	.short	0x0014


	//----- nvinfo : EIATTR_SW_WAR
	.align		4
.L_47:
        /*006c*/ 	.byte	0x04, 0x36
        /*006e*/ 	.short	(.L_49 - .L_48)
.L_48:
        /*0070*/ 	.word	0x00000008
.L_49:


//--------------------- .nv.info._Z16lu_kernel_sharediPdi --------------------------
	.section	.nv.info._Z16lu_kernel_sharediPdi,"",@"SHT_CUDA_INFO"
	.sectionflags	@""
	.align	4


	//----- nvinfo : EIATTR_CUDA_API_VERSION
	.align		4
        /*0000*/ 	.byte	0x04, 0x37
        /*0002*/ 	.short	(.L_51 - .L_50)
.L_50:
        /*0004*/ 	.word	0x00000082


	//----- nvinfo : EIATTR_KPARAM_INFO
	.align		4
.L_51:
        /*0008*/ 	.byte	0x04, 0x17
        /*000a*/ 	.short	(.L_53 - .L_52)
.L_52:
        /*000c*/ 	.word	0x00000000
        /*0010*/ 	.short	0x0002
        /*0012*/ 	.short	0x0010
        /*0014*/ 	.byte	0x00, 0xf0, 0x11, 0x00


	//----- nvinfo : EIATTR_KPARAM_INFO
	.align		4
.L_53:
        /*0018*/ 	.byte	0x04, 0x17
        /*001a*/ 	.short	(.L_55 - .L_54)
.L_54:
        /*001c*/ 	.word	0x00000000
        /*0020*/ 	.short	0x0001
        /*0022*/ 	.short	0x0008
        /*0024*/ 	.byte	0x00, 0xf5, 0x21, 0x00


	//----- nvinfo : EIATTR_KPARAM_INFO
	.align		4
.L_55:
        /*0028*/ 	.byte	0x04, 0x17
        /*002a*/ 	.short	(.L_57 - .L_56)
.L_56:
        /*002c*/ 	.word	0x00000000
        /*0030*/ 	.short	0x0000
        /*0032*/ 	.short	0x0000
        /*0034*/ 	.byte	0x00, 0xf0, 0x11, 0x00


	//----- nvinfo : EIATTR_SPARSE_MMA_MASK
	.align		4
.L_57:
        /*0038*/ 	.byte	0x03, 0x50
        /*003a*/ 	.short	0x0000


	//----- nvinfo : EIATTR_MAXREG_COUNT
	.align		4
        /*003c*/ 	.byte	0x03, 0x1b
        /*003e*/ 	.short	0x00ff


	//----- nvinfo : EIATTR_NUM_BARRIERS
	.align		4
        /*0040*/ 	.byte	0x02, 0x4c
        /*0042*/ 	.byte	0x01
	.zero		1


	//----- nvinfo : EIATTR_MERCURY_ISA_VERSION
	.align		4
        /*0044*/ 	.byte	0x03, 0x5f
        /*0046*/ 	.short	0x0101


	//----- nvinfo : EIATTR_VRC_CTA_INIT_COUNT
	.align		4
        /*0048*/ 	.byte	0x02, 0x4a
	.zero		1
	.zero		1


	//----- nvinfo : EIATTR_EXIT_INSTR_OFFSETS
	.align		4
        /*004c*/ 	.byte	0x04, 0x1c
        /*004e*/ 	.short	(.L_59 - .L_58)


	//   ....[0]....
.L_58:
        /*0050*/ 	.word	0x00000100


	//   ....[1]....
        /*0054*/ 	.word	0x000002c0


	//----- nvinfo : EIATTR_CBANK_PARAM_SIZE
	.align		4
.L_59:
        /*0058*/ 	.byte	0x03, 0x19
        /*005a*/ 	.short	0x0014


	//----- nvinfo : EIATTR_PARAM_CBANK
	.align		4
        /*005c*/ 	.byte	0x04, 0x0a
        /*005e*/ 	.short	(.L_61 - .L_60)
	.align		4
.L_60:
        /*0060*/ 	.word	index@(.nv.constant0._Z16lu_kernel_sharediPdi)
        /*0064*/ 	.short	0x0380
        /*0066*/ 	.short	0x0014


	//----- nvinfo : EIATTR_SW_WAR
	.align		4
.L_61:
        /*0068*/ 	.byte	0x04, 0x36
        /*006a*/ 	.short	(.L_63 - .L_62)
.L_62:
        /*006c*/ 	.word	0x00000008
.L_63:


//--------------------- .nv.callgraph             --------------------------
	.section	.nv.callgraph,"",@"SHT_CUDA_CALLGRAPH"
	.align	4
	.sectionentsize	8
	.align		4
        /*0000*/ 	.word	0x00000000
	.align		4
        /*0004*/ 	.word	0xffffffff
	.align		4
        /*0008*/ 	.word	0x00000000
	.align		4
        /*000c*/ 	.word	0xfffffffe
	.align		4
        /*0010*/ 	.word	0x00000000
	.align		4
        /*0014*/ 	.word	0xfffffffd
	.align		4
        /*0018*/ 	.word	0x00000000
	.align		4
        /*001c*/ 	.word	0xfffffffc


//--------------------- .text._Z9kernel_luiPdi    --------------------------
	.section	.text._Z9kernel_luiPdi,"ax",@progbits
	.align	128
        .global         _Z9kernel_luiPdi
        .type           _Z9kernel_luiPdi,@function
        .size           _Z9kernel_luiPdi,(.L_x_11 - _Z9kernel_luiPdi)
        .other          _Z9kernel_luiPdi,@"STO_CUDA_ENTRY STV_DEFAULT"
_Z9kernel_luiPdi:
.text._Z9kernel_luiPdi:
[----:B------:R-:W-:Y:S01]  /*0000*/  LDC R1, c[0x0][0x37c] ;  /* 0x0000df00ff017b82 */ /* 0x000fe20000000800 */
[----:B------:R-:W0:Y:S07]  /*0010*/  S2R R3, SR_TID.X ;  /* 0x0000000000037919 */ /* 0x000e2e0000002100 */
[----:B------:R-:W0:Y:S01]  /*0020*/  LDC R0, c[0x0][0x360] ;  /* 0x0000d800ff007b82 */ /* 0x000e220000000800 */
[----:B------:R-:W1:Y:S01]  /*0030*/  LDCU UR7, c[0x0][0x390] ;  /* 0x00007200ff0777ac */ /* 0x000e620008000800 */
[----:B------:R-:W2:Y:S06]  /*0040*/  S2R R5, SR_TID.Y ;  /* 0x0000000000057919 */ /* 0x000eac0000002200 */
[----:B------:R-:W0:Y:S08]  /*0050*/  S2UR UR5, SR_CTAID.X ;  /* 0x00000000000579c3 */ /* 0x000e300000002500 */
[----:B------:R-:W2:Y:S01]  /*0060*/  S2UR UR6, SR_CTAID.Y ;  /* 0x00000000000679c3 */ /* 0x000ea20000002600 */
[----:B-1----:R-:W-:-:S07]  /*0070*/  UIADD3 UR4, UPT, UPT, UR7, 0x1, URZ ;  /* 0x0000000107047890 */ /* 0x002fce000fffe0ff */
[----:B------:R-:W2:Y:S08]  /*0080*/  LDC R2, c[0x0][0x364] ;  /* 0x0000d900ff027b82 */ /* 0x000eb00000000800 */
[----:B------:R-:W1:Y:S01]  /*0090*/  LDC R11, c[0x0][0x380] ;  /* 0x0000e000ff0b7b82 */ /* 0x000e620000000800 */
[----:B0-----:R-:W-:-:S05]  /*00a0*/  IMAD R0, R0, UR5, R3 ;  /* 0x0000000500007c24 */ /* 0x001fca000f8e0203 */
[----:B------:R-:W-:Y:S01]  /*00b0*/  IADD3 R0, PT, PT, R0, UR4, RZ ;  /* 0x0000000400007c10 */ /* 0x000fe2000fffe0ff */
[----:B--2---:R-:W-:-:S05]  /*00c0*/  IMAD R2, R2, UR6, R5 ;  /* 0x0000000602027c24 */ /* 0x004fca000f8e0205 */
[----:B------:R-:W-:-:S04]  /*00d0*/  IADD3 R3, PT, PT, R2, UR4, RZ ;  /* 0x0000000402037c10 */ /* 0x000fc8000fffe0ff */
[----:B------:R-:W-:-:S04]  /*00e0*/  VIMNMX R2, PT, PT, R0, R3, !PT ;  /* 0x0000000300027248 */ /* 0x000fc80007fe0100 */
[----:B-1----:R-:W-:-:S13]  /*00f0*/  ISETP.GE.AND P0, PT, R2, R11, PT ;  /* 0x0000000b0200720c */ /* 0x002fda0003f06270 */
[----:B------:R-:W-:Y:S05]  /*0100*/  @P0 EXIT ;  /* 0x000000000000094d */ /* 0x000fea0003800000 */
[----:B------:R-:W0:Y:S01]  /*0110*/  LDC.64 R6, c[0x0][0x388] ;  /* 0x0000e200ff067b82 */ /* 0x000e220000000a00 */
[----:B------:R-:W1:Y:S01]  /*0120*/  LDCU.64 UR4, c[0x0][0x358] ;  /* 0x00006b00ff0477ac */ /* 0x000e620008000a00 */
[-C--:B------:R-:W-:Y:S02]  /*0130*/  IMAD R5, R3, R11.reuse, UR7 ;  /* 0x0000000703057e24 */ /* 0x080fe4000f8e020b */
[--C-:B------:R-:W-:Y:S02]  /*0140*/  IMAD R9, R11, UR7, R0.reuse ;  /* 0x000000070b097c24 */ /* 0x100fe4000f8e0200 */
[----:B------:R-:W-:Y:S02]  /*0150*/  IMAD R11, R3, R11, R0 ;  /* 0x0000000b030b7224 */ /* 0x000fe400078e0200 */
[----:B0-----:R-:W-:-:S04]  /*0160*/  IMAD.WIDE R2, R5, 0x8, R6 ;  /* 0x0000000805027825 */ /* 0x001fc800078e0206 */
[--C-:B------:R-:W-:Y:S02]  /*0170*/  IMAD.WIDE R4, R9, 0x8, R6.reuse ;  /* 0x0000000809047825 */ /* 0x100fe400078e0206 */
[----:B-1----:R-:W2:Y:S02]  /*0180*/  LDG.E.64 R2, desc[UR4][R2.64] ;  /* 0x0000000402027981 */ /* 0x002ea4000c1e1b00 */
[----:B------:R-:W-:Y:S02]  /*0190*/  IMAD.WIDE R6, R11, 0x8, R6 ;  /* 0x000000080b067825 */ /* 0x000fe400078e0206 */
[----:B------:R-:W2:Y:S04]  /*01a0*/  LDG.E.64 R4, desc[UR4][R4.64] ;  /* 0x0000000404047981 */ /* 0x000ea8000c1e1b00 */
[----:B------:R-:W2:Y:S02]  /*01b0*/  LDG.E.64 R8, desc[UR4][R6.64] ;  /* 0x0000000406087981 */ /* 0x000ea4000c1e1b00 */
[----:B--2---:R-:W-:-:S07]  /*01c0*/  DFMA R8, -R2, R4, R8 ;  /* 0x000000040208722b */ /* 0x004fce0000000108 */
[----:B------:R-:W-:Y:S01]  /*01d0*/  STG.E.64 desc[UR4][R6.64], R8 ;  /* 0x0000000806007986 */ /* 0x000fe2000c101b04 */
[----:B------:R-:W-:Y:S05]  /*01e0*/  EXIT ;  /* 0x000000000000794d */ /* 0x000fea0003800000 */
.L_x_0:
[----:B------:R-:W-:-:S00]  /*01f0*/  BRA `(.L_x_0) ;  /* 0xfffffffc00fc7947 */ /* 0x000fc0000383ffff */
[----:B------:R-:W-:-:S00]  /*0200*/  NOP ;  /* 0x0000000000007918 */ /* 0x000fc00000000000 */
[----:B------:R-:W-:-:S00]  /*0210*/  NOP ;  /* 0x0000000000007918 */ /* 0x000fc00000000000 */
[----:B------:R-:W-:-:S00]  /*0220*/  NOP ;  /* 0x0000000000007918 */ /* 0x000fc00000000000 */
[----:B------:R-:W-:-:S00]  /*0230*/  NOP ;  /* 0x0000000000007918 */ /* 0x000fc00000000000 */
[----:B------:R-:W-:-:S00]  /*0240*/  NOP ;  /* 0x0000000000007918 */ /* 0x000fc00000000000 */
[----:B------:R-:W-:-:S00]  /*0250*/  NOP ;  /* 0x0000000000007918 */ /* 0x000fc00000000000 */
[----:B------:R-:W-:-:S00]  /*0260*/  NOP ;  /* 0x0000000000007918 */ /* 0x000fc00000000000 */
[----:B------:R-:W-:-:S00]  /*0270*/  NOP ;  /* 0x0000000000007918 */ /* 0x000fc00000000000 */
.L_x_11:


//--------------------- .text._Z10kernel_muliPdi  --------------------------
	.section	.text._Z10kernel_muliPdi,"ax",@progbits
	.align	128
        .global         _Z10kernel_muliPdi
        .type           _Z10kernel_muliPdi,@function
        .size           _Z10kernel_muliPdi,(.L_x_10 - _Z10kernel_muliPdi)
        .other          _Z10kernel_muliPdi,@"STO_CUDA_ENTRY STV_DEFAULT"
_Z10kernel_muliPdi:
.text._Z10kernel_muliPdi:
[----:B------:R-:W-:Y:S01]  /*0000*/  LDC R1, c[0x0][0x37c] ;  /* 0x0000df00ff017b82 */ /* 0x000fe20000000800 */
[----:B------:R-:W0:Y:S07]  /*0010*/  S2R R7, SR_TID.X ;  /* 0x0000000000077919 */ /* 0x000e2e0000002100 */
[----:B------:R-:W1:Y:S01]  /*0020*/  LDC R9, c[0x0][0x390] ;  /* 0x0000e400ff097b82 */ /* 0x000e620000000800 */
[----:B------:R-:W1:Y:S01]  /*0030*/  LDCU UR5, c[0x0][0x380] ;  /* 0x00007000ff0577ac */ /* 0x000e620008000800 */
[----:B------:R-:W2:Y:S01]  /*0040*/  LDCU.64 UR6, c[0x0][0x358] ;  /* 0x00006b00ff0677ac */ /* 0x000ea20008000a00 */
[----:B0-----:R-:W-:-:S13]  /*0050*/  ISETP.NE.AND P0, PT, R7, RZ, PT ;  /* 0x000000ff0700720c */ /* 0x001fda0003f05270 */
[----:B------:R-:W0:Y:S01]  /*0060*/  @!P0 LDC.64 R2, c[0x0][0x388] ;  /* 0x0000e200ff028b82 */ /* 0x000e220000000a00 */
[----:B-1----:R-:W-:-:S04]  /*0070*/  @!P0 IMAD R5, R9, UR5, R9 ;  /* 0x0000000509058c24 */ /* 0x002fc8000f8e0209 */
[----:B0-----:R-:W-:-:S06]  /*0080*/  @!P0 IMAD.WIDE R2, R5, 0x8, R2 ;  /* 0x0000000805028825 */ /* 0x001fcc00078e0202 */
[----:B--2---:R-:W2:Y:S01]  /*0090*/  @!P0 LDG.E.64 R2, desc[UR6][R2.64] ;  /* 0x0000000602028981 */ /* 0x004ea2000c1e1b00 */
[----:B------:R-:W0:Y:S01]  /*00a0*/  S2UR UR4, SR_CTAID.X ;  /* 0x00000000000479c3 */ /* 0x000e220000002500 */
[----:B------:R-:W-:Y:S01]  /*00b0*/  @!P0 MOV R4, 0x400 ;  /* 0x0000040000048802 */ /* 0x000fe20000000f00 */
[----:B------:R-:W1:Y:S06]  /*00c0*/  @!P0 S2R R5, SR_CgaCtaId ;  /* 0x0000000000058919 */ /* 0x000e6c0000008800 */
[----:B------:R-:W0:Y:S02]  /*00d0*/  LDC R0, c[0x0][0x360] ;  /* 0x0000d800ff007b82 */ /* 0x000e240000000800 */
[----:B0-----:R-:W-:Y:S01]  /*00e0*/  IMAD R0, R0, UR4, R7 ;  /* 0x0000000400007c24 */ /* 0x001fe2000f8e0207 */
[----:B-1----:R-:W-:-:S03]  /*00f0*/  @!P0 LEA R5, R5, R4, 0x18 ;  /* 0x0000000405058211 */ /* 0x002fc600078ec0ff */
[----:B------:R-:W-:-:S05]  /*0100*/  IMAD.X R0, R0, 0x1, R9, PT ;  /* 0x0000000100007824 */ /* 0x000fca00038e0609 */
[----:B------:R-:W-:Y:S01]  /*0110*/  ISETP.GE.AND P1, PT, R0, UR5, PT ;  /* 0x0000000500007c0c */ /* 0x000fe2000bf26270 */
[----:B--2---:R0:W-:-:S12]  /*0120*/  @!P0 STS.64 [R5], R2 ;  /* 0x0000000205008388 */ /* 0x0041d80000000a00 */
[----:B------:R-:W-:Y:S05]  /*0130*/  @P1 EXIT ;  /* 0x000000000000194d */ /* 0x000fea0003800000 */
[----:B0-----:R-:W0:Y:S01]  /*0140*/  LDC.64 R4, c[0x0][0x388] ;  /* 0x0000e200ff047b82 */ /* 0x001e220000000a00 */
[----:B------:R-:W-:-:S04]  /*0150*/  IMAD R3, R0, UR5, R9 ;  /* 0x0000000500037c24 */ /* 0x000fc8000f8e0209 */
[----:B0-----:R-:W-:-:S05]  /*0160*/  IMAD.WIDE R4, R3, 0x8, R4 ;  /* 0x0000000803047825 */ /* 0x001fca00078e0204 */
[----:B------:R-:W2:Y:S01]  /*0170*/  LDG.E.64 R8, desc[UR6][R4.64] ;  /* 0x0000000604087981 */ /* 0x000ea2000c1e1b00 */
[----:B------:R-:W0:Y:S01]  /*0180*/  S2UR UR5, SR_CgaCtaId ;  /* 0x00000000000579c3 */ /* 0x000e220000008800 */
[----:B------:R-:W-:Y:S01]  /*0190*/  UMOV UR4, 0x400 ;  /* 0x0000040000047882 */ /* 0x000fe20000000000 */
[----:B------:R-:W-:Y:S01]  /*01a0*/  IMAD.MOV.U32 R2, RZ, RZ, 0x1 ;  /* 0x00000001ff027424 */ /* 0x000fe200078e00ff */
[----:B------:R-:W-:Y:S01]  /*01b0*/  BSSY.RECONVERGENT B0, `(.L_x_1) ;  /* 0x0000014000007945 */ /* 0x000fe20003800200 */
[----:B0-----:R-:W-:-:S09]  /*01c0*/  ULEA UR4, UR5, UR4, 0x18 ;  /* 0x0000000405047291 */ /* 0x001fd2000f8ec0ff */
[----:B------:R-:W0:Y:S02]  /*01d0*/  LDS.64 R6, [UR4] ;  /* 0x00000004ff067984 */ /* 0x000e240008000a00 */
[----:B0-----:R-:W0:Y:S02]  /*01e0*/  MUFU.RCP64H R3, R7 ;  /* 0x0000000700037308 */ /* 0x001e240000001800 */
[----:B0-----:R-:W-:-:S08]  /*01f0*/  DFMA R10, R2, -R6, 1 ;  /* 0x3ff00000020a742b */ /* 0x001fd00000000806 */
[----:B------:R-:W-:-:S08]  /*0200*/  DFMA R10, R10, R10, R10 ;  /* 0x0000000a0a0a722b */ /* 0x000fd0000000000a */
[----:B------:R-:W-:-:S08]  /*0210*/  DFMA R10, R2, R10, R2 ;  /* 0x0000000a020a722b */ /* 0x000fd00000000002 */
[----:B------:R-:W-:-:S08]  /*0220*/  DFMA R2, R10, -R6, 1 ;  /* 0x3ff000000a02742b */ /* 0x000fd00000000806 */
[----:B------:R-:W-:-:S08]  /*0230*/  DFMA R2, R10, R2, R10 ;  /* 0x000000020a02722b */ /* 0x000fd0000000000a */
[----:B--2---:R-:W-:Y:S01]  /*0240*/  DMUL R10, R8, R2 ;  /* 0x00000002080a7228 */ /* 0x004fe20000000000 */
[----:B------:R-:W-:-:S07]  /*0250*/  FSETP.GEU.AND P1, PT, |R9|, 6.5827683646048100446e-37, PT ;  /* 0x036000000900780b */ /* 0x000fce0003f2e200 */
[----:B------:R-:W-:-:S08]  /*0260*/  DFMA R12, R10, -R6, R8 ;  /* 0x800000060a0c722b */ /* 0x000fd00000000008 */
[----:B------:R-:W-:-:S10]  /*0270*/  DFMA R2, R2, R12, R10 ;  /* 0x0000000c0202722b */ /* 0x000fd4000000000a */
[----:B------:R-:W-:-:S05]  /*0280*/  FFMA R0, RZ, R7, R3 ;  /* 0x00000007ff007223 */ /* 0x000fca0000000003 */
[----:B------:R-:W-:-:S13]  /*0290*/  FSETP.GT.AND P0, PT, |R0|, 1.469367938527859385e-39, PT ;  /* 0x001000000000780b */ /* 0x000fda0003f04200 */
[----:B------:R-:W-:Y:S05]  /*02a0*/  @P0 BRA P1, `(.L_x_2) ;  /* 0x0000000000100947 */ /* 0x000fea0000800000 */
[----:B------:R-:W-:-:S07]  /*02b0*/  MOV R0, 0x2d0 ;  /* 0x000002d000007802 */ /* 0x000fce0000000f00 */
[----:B------:R-:W-:Y:S05]  /*02c0*/  CALL.REL.NOINC `($__internal_0_$__cuda_sm20_div_rn_f64_full) ;  /* 0x0000000000147944 */ /* 0x000fea0003c00000 */
[----:B------:R-:W-:Y:S02]  /*02d0*/  IMAD.MOV.U32 R2, RZ, RZ, R12 ;  /* 0x000000ffff027224 */ /* 0x000fe400078e000c */
[----:B------:R-:W-:-:S07]  /*02e0*/  IMAD.MOV.U32 R3, RZ, RZ, R13 ;  /* 0x000000ffff037224 */ /* 0x000fce00078e000d */
.L_x_2:
[----:B------:R-:W-:Y:S05]  /*02f0*/  BSYNC.RECONVERGENT B0 ;  /* 0x0000000000007941 */ /* 0x000fea0003800200 */
.L_x_1:
[----:B------:R-:W-:Y:S01]  /*0300*/  STG.E.64 desc[UR6][R4.64], R2 ;  /* 0x0000000204007986 */ /* 0x000fe2000c101b06 */
[----:B------:R-:W-:Y:S05]  /*0310*/  EXIT ;  /* 0x000000000000794d */ /* 0x000fea0003800000 */
        .weak           $__internal_0_$__cuda_sm20_div_rn_f64_full
        .type           $__internal_0_$__cuda_sm20_div_rn_f64_full,@function
        .size           $__internal_0_$__cuda_sm20_div_rn_f64_full,(.L_x_10 - $__internal_0_$__cuda_sm20_div_rn_f64_full)
$__internal_0_$__cuda_sm20_div_rn_f64_full:
[C---:B------:R-:W-:Y:S01]  /*0320*/  FSETP.GEU.AND P0, PT, |R7|.reuse, 1.469367938527859385e-39, PT ;  /* 0x001000000700780b */ /* 0x040fe20003f0e200 */
[----:B------:R-:W-:Y:S01]  /*0330*/  IMAD.MOV.U32 R16, RZ, RZ, 0x1 ;  /* 0x00000001ff107424 */ /* 0x000fe200078e00ff */
[----:B------:R-:W-:Y:S01]  /*0340*/  LOP3.LUT R2, R7, 0x800fffff, RZ, 0xc0, !PT ;  /* 0x800fffff07027812 */ /* 0x000fe200078ec0ff */
[----:B------:R-:W-:Y:S01]  /*0350*/  BSSY.RECONVERGENT B1, `(.L_x_3) ;  /* 0x0000055000017945 */ /* 0x000fe20003800200 */
[C---:B------:R-:W-:Y:S02]  /*0360*/  FSETP.GEU.AND P2, PT, |R9|.reuse, 1.469367938527859385e-39, PT ;  /* 0x001000000900780b */ /* 0x040fe40003f4e200 */
[----:B------:R-:W-:Y:S01]  /*0370*/  LOP3.LUT R3, R2, 0x3ff00000, RZ, 0xfc, !PT ;  /* 0x3ff0000002037812 */ /* 0x000fe200078efcff */
[----:B------:R-:W-:Y:S01]  /*0380*/  IMAD.MOV.U32 R2, RZ, RZ, R6 ;  /* 0x000000ffff027224 */ /* 0x000fe200078e0006 */
[----:B------:R-:W-:Y:S02]  /*0390*/  LOP3.LUT R12, R9, 0x7ff00000, RZ, 0xc0, !PT ;  /* 0x7ff00000090c7812 */ /* 0x000fe400078ec0ff */
[----:B------:R-:W-:-:S03]  /*03a0*/  LOP3.LUT R15, R7, 0x7ff00000, RZ, 0xc0, !PT ;  /* 0x7ff00000070f7812 */ /* 0x000fc600078ec0ff */
[----:B------:R-:W-:Y:S01]  /*03b0*/  @!P0 DMUL R2, R6, 8.98846567431157953865e+307 ;  /* 0x7fe0000006028828 */ /* 0x000fe20000000000 */
[----:B------:R-:W-:-:S03]  /*03c0*/  ISETP.GE.U32.AND P1, PT, R12, R15, PT ;  /* 0x0000000f0c00720c */ /* 0x000fc60003f26070 */
[----:B------:R-:W-:Y:S01]  /*03d0*/  @!P2 LOP3.LUT R13, R7, 0x7ff00000, RZ, 0xc0, !PT ;  /* 0x7ff00000070da812 */ /* 0x000fe200078ec0ff */
[----:B------:R-:W-:Y:S01]  /*03e0*/  @!P2 IMAD.MOV.U32 R18, RZ, RZ, RZ ;  /* 0x000000ffff12a224 */ /* 0x000fe200078e00ff */
[----:B------:R-:W0:Y:S02]  /*03f0*/  MUFU.RCP64H R17, R3 ;  /* 0x0000000300117308 */ /* 0x000e240000001800 */
[----:B------:R-:W-:Y:S01]  /*0400*/  @!P2 ISETP.GE.U32.AND P3, PT, R12, R13, PT ;  /* 0x0000000d0c00a20c */ /* 0x000fe20003f66070 */
[----:B------:R-:W-:-:S05]  /*0410*/  IMAD.MOV.U32 R13, RZ, RZ, 0x1ca00000 ;  /* 0x1ca00000ff0d7424 */ /* 0x000fca00078e00ff */
[----:B------:R-:W-:-:S04]  /*0420*/  @!P2 SEL R19, R13, 0x63400000, !P3 ;  /* 0x634000000d13a807 */ /* 0x000fc80005800000 */
[----:B------:R-:W-:-:S04]  /*0430*/  @!P2 LOP3.LUT R19, R19, 0x80000000, R9, 0xf8, !PT ;  /* 0x800000001313a812 */ /* 0x000fc800078ef809 */
[----:B------:R-:W-:Y:S01]  /*0440*/  @!P2 LOP3.LUT R19, R19, 0x100000, RZ, 0xfc, !PT ;  /* 0x001000001313a812 */ /* 0x000fe200078efcff */
[----:B0-----:R-:W-:-:S08]  /*0450*/  DFMA R10, R16, -R2, 1 ;  /* 0x3ff00000100a742b */ /* 0x001fd00000000802 */
[----:B------:R-:W-:-:S08]  /*0460*/  DFMA R10, R10, R10, R10 ;  /* 0x0000000a0a0a722b */ /* 0x000fd0000000000a */
[----:B------:R-:W-:Y:S01]  /*0470*/  DFMA R16, R16, R10, R16 ;  /* 0x0000000a1010722b */ /* 0x000fe20000000010 */
[----:B------:R-:W-:Y:S01]  /*0480*/  SEL R11, R13, 0x63400000, !P1 ;  /* 0x634000000d0b7807 */ /* 0x000fe20004800000 */
[----:B------:R-:W-:-:S03]  /*0490*/  IMAD.MOV.U32 R10, RZ, RZ, R8 ;  /* 0x000000ffff0a7224 */ /* 0x000fc600078e0008 */
[----:B------:R-:W-:-:S03]  /*04a0*/  LOP3.LUT R11, R11, 0x800fffff, R9, 0xf8, !PT ;  /* 0x800fffff0b0b7812 */ /* 0x000fc600078ef809 */
[----:B------:R-:W-:-:S03]  /*04b0*/  DFMA R20, R16, -R2, 1 ;  /* 0x3ff000001014742b */ /* 0x000fc60000000802 */
[----:B------:R-:W-:-:S05]  /*04c0*/  @!P2 DFMA R10, R10, 2, -R18 ;  /* 0x400000000a0aa82b */ /* 0x000fca0000000812 */
[----:B------:R-:W-:Y:S01]  /*04d0*/  DFMA R16, R16, R20, R16 ;  /* 0x000000141010722b */ /* 0x000fe20000000010 */
[----:B------:R-:W-:Y:S02]  /*04e0*/  IMAD.MOV.U32 R21, RZ, RZ, R12 ;  /* 0x000000ffff157224 */ /* 0x000fe400078e000c */
[----:B------:R-:W-:Y:S01]  /*04f0*/  IMAD.MOV.U32 R20, RZ, RZ, R15 ;  /* 0x000000ffff147224 */ /* 0x000fe200078e000f */
[----:B------:R-:W-:Y:S02]  /*0500*/  @!P0 LOP3.LUT R20, R3, 0x7ff00000, RZ, 0xc0, !PT ;  /* 0x7ff0000003148812 */ /* 0x000fe400078ec0ff */
[----:B------:R-:W-:Y:S02]  /*0510*/  @!P2 LOP3.LUT R21, R11, 0x7ff00000, RZ, 0xc0, !PT ;  /* 0x7ff000000b15a812 */ /* 0x000fe400078ec0ff */
[----:B------:R-:W-:Y:S01]  /*0520*/  DMUL R18, R16, R10 ;  /* 0x0000000a10127228 */ /* 0x000fe20000000000 */
[----:B------:R-:W-:Y:S02]  /*0530*/  VIADD R23, R20, 0xffffffff ;  /* 0xffffffff14177836 */ /* 0x000fe40000000000 */
[----:B------:R-:W-:-:S05]  /*0540*/  VIADD R22, R21, 0xffffffff ;  /* 0xffffffff15167836 */ /* 0x000fca0000000000 */
[----:B------:R-:W-:Y:S01]  /*0550*/  DFMA R14, R18, -R2, R10 ;  /* 0x80000002120e722b */ /* 0x000fe2000000000a */
[----:B------:R-:W-:-:S04]  /*0560*/  ISETP.GT.U32.AND P0, PT, R22, 0x7feffffe, PT ;  /* 0x7feffffe1600780c */ /* 0x000fc80003f04070 */
[----:B------:R-:W-:-:S03]  /*0570*/  ISETP.GT.U32.OR P0, PT, R23, 0x7feffffe, P0 ;  /* 0x7feffffe1700780c */ /* 0x000fc60000704470 */
[----:B------:R-:W-:-:S10]  /*0580*/  DFMA R14, R16, R14, R18 ;  /* 0x0000000e100e722b */ /* 0x000fd40000000012 */
[----:B------:R-:W-:Y:S05]  /*0590*/  @P0 BRA `(.L_x_4) ;  /* 0x00000000006c0947 */ /* 0x000fea0003800000 */
[----:B------:R-:W-:-:S04]  /*05a0*/  LOP3.LUT R9, R7, 0x7ff00000, RZ, 0xc0, !PT ;  /* 0x7ff0000007097812 */ /* 0x000fc800078ec0ff */
[CC--:B------:R-:W-:Y:S02]  /*05b0*/  VIADDMNMX R8, R12.reuse, -R9.reuse, 0xb9600000, !PT ;  /* 0xb96000000c087446 */ /* 0x0c0fe40007800909 */
[----:B------:R-:W-:Y:S02]  /*05c0*/  ISETP.GE.U32.AND P0, PT, R12, R9, PT ;  /* 0x000000090c00720c */ /* 0x000fe40003f06070 */
[----:B------:R-:W-:Y:S02]  /*05d0*/  VIMNMX R8, PT, PT, R8, 0x46a00000, PT ;  /* 0x46a0000008087848 */ /* 0x000fe40003fe0100 */
[----:B------:R-:W-:-:S05]  /*05e0*/  SEL R13, R13, 0x63400000, !P0 ;  /* 0x634000000d0d7807 */ /* 0x000fca0004000000 */
[----:B------:R-:W-:Y:S02]  /*05f0*/  IMAD.IADD R16, R8, 0x1, -R13 ;  /* 0x0000000108107824 */ /* 0x000fe400078e0a0d */
[----:B------:R-:W-:Y:S02]  /*0600*/  IMAD.MOV.U32 R8, RZ, RZ, RZ ;  /* 0x000000ffff087224 */ /* 0x000fe400078e00ff */
[----:B------:R-:W-:-:S06]  /*0610*/  VIADD R9, R16, 0x7fe00000 ;  /* 0x7fe0000010097836 */ /* 0x000fcc0000000000 */
[----:B------:R-:W-:-:S10]  /*0620*/  DMUL R12, R14, R8 ;  /* 0x000000080e0c7228 */ /* 0x000fd40000000000 */
[----:B------:R-:W-:-:S13]  /*0630*/  FSETP.GTU.AND P0, PT, |R13|, 1.469367938527859385e-39, PT ;  /* 0x001000000d00780b */ /* 0x000fda0003f0c200 */
[----:B------:R-:W-:Y:S05]  /*0640*/  @P0 BRA `(.L_x_5) ;  /* 0x0000000000940947 */ /* 0x000fea0003800000 */
[----:B------:R-:W-:Y:S01]  /*0650*/  DFMA R2, R14, -R2, R10 ;  /* 0x800000020e02722b */ /* 0x000fe2000000000a */
[----:B------:R-:W-:-:S09]  /*0660*/  IMAD.MOV.U32 R8, RZ, RZ, RZ ;  /* 0x000000ffff087224 */ /* 0x000fd200078e00ff */
[C---:B------:R-:W-:Y:S02]  /*0670*/  FSETP.NEU.AND P0, PT, R3.reuse, RZ, PT ;  /* 0x000000ff0300720b */ /* 0x040fe40003f0d000 */
[----:B------:R-:W-:-:S04]  /*0680*/  LOP3.LUT R7, R3, 0x80000000, R7, 0x48, !PT ;  /* 0x8000000003077812 */ /* 0x000fc800078e4807 */
[----:B------:R-:W-:-:S07]  /*0690*/  LOP3.LUT R9, R7, R9, RZ, 0xfc, !PT ;  /* 0x0000000907097212 */ /* 0x000fce00078efcff */
[----:B------:R-:W-:Y:S05]  /*06a0*/  @!P0 BRA `(.L_x_5) ;  /* 0x00000000007c8947 */ /* 0x000fea0003800000 */
[----:B------:R-:W-:Y:S01]  /*06b0*/  IMAD.MOV R3, RZ, RZ, -R16 ;  /* 0x000000ffff037224 */ /* 0x000fe200078e0a10 */
[----:B------:R-:W-:Y:S01]  /*06c0*/  DMUL.RP R8, R14, R8 ;  /* 0x000000080e087228 */ /* 0x000fe20000008000 */
[----:B------:R-:W-:-:S06]  /*06d0*/  IMAD.MOV.U32 R2, RZ, RZ, RZ ;  /* 0x000000ffff027224 */ /* 0x000fcc00078e00ff */
[----:B------:R-:W-:-:S03]  /*06e0*/  DFMA R2, R12, -R2, R14 ;  /* 0x800000020c02722b */ /* 0x000fc6000000000e */
[----:B------:R-:W-:-:S03]  /*06f0*/  LOP3.LUT R7, R9, R7, RZ, 0x3c, !PT ;  /* 0x0000000709077212 */ /* 0x000fc600078e3cff */
[----:B------:R-:W-:-:S04]  /*0700*/  IADD3 R2, PT, PT, -R16, -0x43300000, RZ ;  /* 0xbcd0000010027810 */ /* 0x000fc80007ffe1ff */
[----:B------:R-:W-:-:S04]  /*0710*/  FSETP.NEU.AND P0, PT, |R3|, R2, PT ;  /* 0x000000020300720b */ /* 0x000fc80003f0d200 */
[----:B------:R-:W-:Y:S02]  /*0720*/  FSEL R12, R8, R12, !P0 ;  /* 0x0000000c080c7208 */ /* 0x000fe40004000000 */
[----:B------:R-:W-:Y:S01]  /*0730*/  FSEL R13, R7, R13, !P0 ;  /* 0x0000000d070d7208 */ /* 0x000fe20004000000 */
[----:B------:R-:W-:Y:S06]  /*0740*/  BRA `(.L_x_5) ;  /* 0x0000000000547947 */ /* 0x000fec0003800000 */
.L_x_4:
[----:B------:R-:W-:-:S14]  /*0750*/  DSETP.NAN.AND P0, PT, R8, R8, PT ;  /* 0x000000080800722a */ /* 0x000fdc0003f08000 */
[----:B------:R-:W-:Y:S05]  /*0760*/  @P0 BRA `(.L_x_6) ;  /* 0x0000000000440947 */ /* 0x000fea0003800000 */
[----:B------:R-:W-:-:S14]  /*0770*/  DSETP.NAN.AND P0, PT, R6, R6, PT ;  /* 0x000000060600722a */ /* 0x000fdc0003f08000 */
[----:B------:R-:W-:Y:S05]  /*0780*/  @P0 BRA `(.L_x_7) ;  /* 0x0000000000300947 */ /* 0x000fea0003800000 */
[----:B------:R-:W-:Y:S01]  /*0790*/  ISETP.NE.AND P0, PT, R21, R20, PT ;  /* 0x000000141500720c */ /* 0x000fe20003f05270 */
[----:B------:R-:W-:Y:S02]  /*07a0*/  IMAD.MOV.U32 R12, RZ, RZ, 0x0 ;  /* 0x00000000ff0c7424 */ /* 0x000fe400078e00ff */
[----:B------:R-:W-:-:S10]  /*07b0*/  IMAD.MOV.U32 R13, RZ, RZ, -0x80000 ;  /* 0xfff80000ff0d7424 */ /* 0x000fd400078e00ff */
[----:B------:R-:W-:Y:S05]  /*07c0*/  @!P0 BRA `(.L_x_5) ;  /* 0x0000000000348947 */ /* 0x000fea0003800000 */
[----:B------:R-:W-:Y:S02]  /*07d0*/  ISETP.NE.AND P0, PT, R21, 0x7ff00000, PT ;  /* 0x7ff000001500780c */ /* 0x000fe40003f05270 */
[----:B------:R-:W-:Y:S02]  /*07e0*/  LOP3.LUT R13, R9, 0x80000000, R7, 0x48, !PT ;  /* 0x80000000090d7812 */ /* 0x000fe400078e4807 */
[----:B------:R-:W-:-:S13]  /*07f0*/  ISETP.EQ.OR P0, PT, R20, RZ, !P0 ;  /* 0x000000ff1400720c */ /* 0x000fda0004702670 */
[----:B------:R-:W-:Y:S01]  /*0800*/  @P0 LOP3.LUT R2, R13, 0x7ff00000, RZ, 0xfc, !PT ;  /* 0x7ff000000d020812 */ /* 0x000fe200078efcff */
[----:B------:R-:W-:Y:S02]  /*0810*/  @!P0 IMAD.MOV.U32 R12, RZ, RZ, RZ ;  /* 0x000000ffff0c8224 */ /* 0x000fe400078e00ff */
[----:B------:R-:W-:Y:S02]  /*0820*/  @P0 IMAD.MOV.U32 R12, RZ, RZ, RZ ;  /* 0x000000ffff0c0224 */ /* 0x000fe400078e00ff */
[----:B------:R-:W-:Y:S01]  /*0830*/  @P0 IMAD.MOV.U32 R13, RZ, RZ, R2 ;  /* 0x000000ffff0d0224 */ /* 0x000fe200078e0002 */
[----:B------:R-:W-:Y:S06]  /*0840*/  BRA `(.L_x_5) ;  /* 0x0000000000147947 */ /* 0x000fec0003800000 */
.L_x_7:
[----:B------:R-:W-:Y:S01]  /*0850*/  LOP3.LUT R13, R7, 0x80000, RZ, 0xfc, !PT ;  /* 0x00080000070d7812 */ /* 0x000fe200078efcff */
[----:B------:R-:W-:Y:S01]  /*0860*/  IMAD.MOV.U32 R12, RZ, RZ, R6 ;  /* 0x000000ffff0c7224 */ /* 0x000fe200078e0006 */
[----:B------:R-:W-:Y:S06]  /*0870*/  BRA `(.L_x_5) ;  /* 0x0000000000087947 */ /* 0x000fec0003800000 */
.L_x_6:
[----:B------:R-:W-:Y:S01]  /*0880*/  LOP3.LUT R13, R9, 0x80000, RZ, 0xfc, !PT ;  /* 0x00080000090d7812 */ /* 0x000fe200078efcff */
[----:B------:R-:W-:-:S07]  /*0890*/  IMAD.MOV.U32 R12, RZ, RZ, R8 ;  /* 0x000000ffff0c7224 */ /* 0x000fce00078e0008 */
.L_x_5:
[----:B------:R-:W-:Y:S05]  /*08a0*/  BSYNC.RECONVERGENT B1 ;  /* 0x0000000000017941 */ /* 0x000fea0003800200 */
.L_x_3:
[----:B------:R-:W-:Y:S02]  /*08b0*/  IMAD.MOV.U32 R2, RZ, RZ, R0 ;  /* 0x000000ffff027224 */ /* 0x000fe400078e0000 */
[----:B------:R-:W-:-:S04]  /*08c0*/  IMAD.MOV.U32 R3, RZ, RZ, 0x0 ;  /* 0x00000000ff037424 */ /* 0x000fc800078e00ff */
[----:B------:R-:W-:Y:S05]  /*08d0*/  RET.REL.NODEC R2 `(_Z10kernel_muliPdi) ;  /* 0xfffffff402c87950 */ /* 0x000fea0003c3ffff */
.L_x_8:
        /* <DEDUP_REMOVED lines=10> */
.L_x_10:


//--------------------- .text._Z16lu_kernel_sharediPdi --------------------------
	.section	.text._Z16lu_kernel_sharediPdi,"ax",@progbits
	.align	128
        .global         _Z16lu_kernel_sharediPdi
        .type           _Z16lu_kernel_sharediPdi,@function
        .size           _Z16lu_kernel_sharediPdi,(.L_x_13 - _Z16lu_kernel_sharediPdi)
        .other          _Z16lu_kernel_sharediPdi,@"STO_CUDA_ENTRY STV_DEFAULT"
_Z16lu_kernel_sharediPdi:
.text._Z16lu_kernel_sharediPdi:
        /* <DEDUP_REMOVED lines=18> */
[----:B------:R-:W-:Y:S01]  /*0120*/  ISETP.NE.AND P0, PT, R17, RZ, PT ;  /* 0x000000ff1100720c */ /* 0x000fe20003f05270 */
[----:B------:R-:W1:Y:S01]  /*0130*/  LDCU.64 UR8, c[0x0][0x358] ;  /* 0x00006b00ff0877ac */ /* 0x000e620008000a00 */
[----:B------:R-:W-:-:S11]  /*0140*/  ISETP.NE.AND P1, PT, R15, RZ, PT ;  /* 0x000000ff0f00720c */ /* 0x000fd60003f25270 */
[----:B------:R-:W-:Y:S02]  /*0150*/  @!P0 IMAD R5, R11, UR7, R0 ;  /* 0x000000070b058c24 */ /* 0x000fe4000f8e0200 */
[----:B------:R-:W-:Y:S02]  /*0160*/  @!P1 IMAD R7, R9, R11, UR7 ;  /* 0x0000000709079e24 */ /* 0x000fe4000f8e020b */
[----:B0-----:R-:W-:-:S04]  /*0170*/  @!P0 IMAD.WIDE R4, R5, 0x8, R2 ;  /* 0x0000000805048825 */ /* 0x001fc800078e0202 */
[----:B------:R-:W-:Y:S02]  /*0180*/  @!P1 IMAD.WIDE R6, R7, 0x8, R2 ;  /* 0x0000000807069825 */ /* 0x000fe400078e0202 */
[----:B-1----:R-:W2:Y:S04]  /*0190*/  @!P0 LDG.E.64 R4, desc[UR8][R4.64] ;  /* 0x0000000804048981 */ /* 0x002ea8000c1e1b00 */
[----:B------:R-:W3:Y:S01]  /*01a0*/  @!P1 LDG.E.64 R6, desc[UR8][R6.64] ;  /* 0x0000000806069981 */ /* 0x000ee2000c1e1b00 */
[----:B------:R-:W0:Y:S01]  /*01b0*/  S2UR UR6, SR_CgaCtaId ;  /* 0x00000000000679c3 */ /* 0x000e220000008800 */
[----:B------:R-:W-:Y:S01]  /*01c0*/  UMOV UR4, 0x400 ;  /* 0x0000040000047882 */ /* 0x000fe20000000000 */
[----:B------:R-:W-:Y:S01]  /*01d0*/  IMAD R11, R9, R11, R0 ;  /* 0x0000000b090b7224 */ /* 0x000fe200078e0200 */
[----:B------:R-:W-:-:S03]  /*01e0*/  UIADD3 UR5, UPT, UPT, UR4, 0x100, URZ ;  /* 0x0000010004057890 */ /* 0x000fc6000fffe0ff */
[----:B------:R-:W-:Y:S01]  /*01f0*/  IMAD.WIDE R10, R11, 0x8, R2 ;  /* 0x000000080b0a7825 */ /* 0x000fe200078e0202 */
[----:B0-----:R-:W-:Y:S02]  /*0200*/  ULEA UR4, UR6, UR4, 0x18 ;  /* 0x0000000406047291 */ /* 0x001fe4000f8ec0ff */
[----:B------:R-:W-:-:S04]  /*0210*/  ULEA UR5, UR6, UR5, 0x18 ;  /* 0x0000000506057291 */ /* 0x000fc8000f8ec0ff */
[----:B------:R-:W-:Y:S02]  /*0220*/  LEA R15, R15, UR4, 0x3 ;  /* 0x000000040f0f7c11 */ /* 0x000fe4000f8e18ff */
[----:B------:R-:W-:-:S03]  /*0230*/  LEA R17, R17, UR5, 0x3 ;  /* 0x0000000511117c11 */ /* 0x000fc6000f8e18ff */
[----:B--2---:R-:W-:Y:S04]  /*0240*/  @!P0 STS.64 [R15], R4 ;  /* 0x000000040f008388 */ /* 0x004fe80000000a00 */
[----:B---3--:R-:W-:Y:S01]  /*0250*/  @!P1 STS.64 [R17], R6 ;  /* 0x0000000611009388 */ /* 0x008fe20000000a00 */
[----:B------:R-:W-:Y:S06]  /*0260*/  BAR.SYNC.DEFER_BLOCKING 0x0 ;  /* 0x0000000000007b1d */ /* 0x000fec0000010000 */
[----:B------:R-:W2:Y:S04]  /*0270*/  LDG.E.64 R12, desc[UR8][R10.64] ;  /* 0x000000080a0c7981 */ /* 0x000ea8000c1e1b00 */
[----:B------:R-:W-:Y:S04]  /*0280*/  LDS.64 R2, [R17] ;  /* 0x0000000011027984 */ /* 0x000fe80000000a00 */
[----:B------:R-:W2:Y:S02]  /*0290*/  LDS.64 R8, [R15] ;  /* 0x000000000f087984 */ /* 0x000ea40000000a00 */
[----:B--2---:R-:W-:-:S07]  /*02a0*/  DFMA R2, -R2, R8, R12 ;  /* 0x000000080202722b */ /* 0x004fce000000010c */
[----:B------:R-:W-:Y:S01]  /*02b0*/  STG.E.64 desc[UR8][R10.64], R2 ;  /* 0x000000020a007986 */ /* 0x000fe2000c101b08 */
[----:B------:R-:W-:Y:S05]  /*02c0*/  EXIT ;  /* 0x000000000000794d */ /* 0x000fea0003800000 */
.L_x_9:
        /* <DEDUP_REMOVED lines=11> */
.L_x_13:


//--------------------- .nv.shared.reserved.0     --------------------------
	.section	.nv.shared.reserved.0,"aw",@nobits
	.weak		__nv_reservedSMEM_offset_0_alias
	.size		__nv_reservedSMEM_offset_0_alias, 0, 64
	.other		__nv_reservedSMEM_offset_0_alias,@"STO_CUDA_RESERVED_SHARED STV_DEFAULT"
__nv_reservedSMEM_offset_0_alias:
	.zero		0
	.zero		64


//--------------------- .nv.shared._Z10kernel_muliPdi --------------------------
	.section	.nv.shared._Z10kernel_muliPdi,"aw",@nobits
	.sectionflags	@""
	.align	8
.nv.shared._Z10kernel_muliPdi:
	.zero		1032


//--------------------- .nv.shared._Z16lu_kernel_sharediPdi --------------------------
	.section	.nv.shared._Z16lu_kernel_sharediPdi,"aw",@nobits
	.sectionflags	@""
	.align	8
.nv.shared._Z16lu_kernel_sharediPdi:
	.zero		1536


//--------------------- .nv.constant0._Z9kernel_luiPdi --------------------------
	.section	.nv.constant0._Z9kernel_luiPdi,"a",@progbits
	.sectionflags	@""
	.align	4
.nv.constant0._Z9kernel_luiPdi:
	.zero		916


//--------------------- .nv.constant0._Z10kernel_muliPdi --------------------------
	.section	.nv.constant0._Z10kernel_muliPdi,"a",@progbits
	.sectionflags	@""
	.align	4
.nv.constant0._Z10kernel_muliPdi:
	.zero		916


//--------------------- .nv.constant0._Z16lu_kernel_sharediPdi --------------------------
	.section	.nv.constant0._Z16lu_kernel_sharediPdi,"a",@progbits
	.sectionflags	@""
	.align	4
.nv.constant0._Z16lu_kernel_sharediPdi:
	.zero		916


//--------------------- SYMBOLS --------------------------

	.type		.nv.reservedSmem.offset0,@object
	.size		.nv.reservedSmem.offset0,0x4
	.type		.nv.reservedSmem.cap,@object
	.size		.nv.reservedSmem.cap,0x4
